	.headerflags	@"EF_CUDA_TEXMODE_UNIFIED EF_CUDA_64BIT_ADDRESS EF_CUDA_ACCELERATORS EF_CUDA_SM90 EF_CUDA_VIRTUAL_SM(EF_CUDA_SM90)"
	.elftype	@"ET_EXEC"


//--------------------- .nv.info                  --------------------------
	.section	.nv.info,"",@"SHT_CUDA_INFO"
	.align	4


	//----- nvinfo : EIATTR_REGCOUNT
	.align		4
        /*0000*/ 	.byte	0x04, 0x2f
        /*0002*/ 	.short	(.L_1 - .L_0)
	.align		4
.L_0:
        /*0004*/ 	.word	index@(triton_poi_fused_addmm_relu_16)
        /*0008*/ 	.word	0x00000020


	//----- nvinfo : EIATTR_MIN_STACK_SIZE
	.align		4
.L_1:
        /*000c*/ 	.byte	0x04, 0x12
        /*000e*/ 	.short	(.L_3 - .L_2)
	.align		4
.L_2:
        /*0010*/ 	.word	index@(triton_poi_fused_addmm_relu_16)
        /*0014*/ 	.word	0x00000000


	//----- nvinfo : EIATTR_FRAME_SIZE
	.align		4
.L_3:
        /*0018*/ 	.byte	0x04, 0x11
        /*001a*/ 	.short	(.L_5 - .L_4)
	.align		4
.L_4:
        /*001c*/ 	.word	index@(triton_poi_fused_addmm_relu_16)
        /*0020*/ 	.word	0x00000000


	//----- nvinfo : EIATTR_MIN_STACK_SIZE
	.align		4
.L_5:
        /*0024*/ 	.byte	0x04, 0x12
        /*0026*/ 	.short	(.L_7 - .L_6)
	.align		4
.L_6:
        /*0028*/ 	.word	index@(triton_poi_fused_addmm_relu_16)
        /*002c*/ 	.word	0x00000000
.L_7:


//--------------------- .nv.info.triton_poi_fused_addmm_relu_16 --------------------------
	.section	.nv.info.triton_poi_fused_addmm_relu_16,"",@"SHT_CUDA_INFO"
	.sectionflags	@""
	.align	4


	//----- nvinfo : EIATTR_CUDA_API_VERSION
	.align		4
        /*0000*/ 	.byte	0x04, 0x37
        /*0002*/ 	.short	(.L_9 - .L_8)
.L_8:
        /*0004*/ 	.word	0x0000007c


	//----- nvinfo : EIATTR_KPARAM_INFO
	.align		4
.L_9:
        /*0008*/ 	.byte	0x04, 0x17
        /*000a*/ 	.short	(.L_11 - .L_10)
.L_10:
        /*000c*/ 	.word	0x00000000
        /*0010*/ 	.short	0x0008
        /*0012*/ 	.short	0x0040
        /*0014*/ 	.byte	0x00, 0xf0, 0x11, 0x00


	//----- nvinfo : EIATTR_KPARAM_INFO
	.align		4
.L_11:
        /*0018*/ 	.byte	0x04, 0x17
        /*001a*/ 	.short	(.L_13 - .L_12)
.L_12:
        /*001c*/ 	.word	0x00000000
        /*0020*/ 	.short	0x0007
        /*0022*/ 	.short	0x0038
        /*0024*/ 	.byte	0x00, 0xf4, 0x21, 0x00


	//----- nvinfo : EIATTR_KPARAM_INFO
	.align		4
.L_13:
        /*0028*/ 	.byte	0x04, 0x17
        /*002a*/ 	.short	(.L_15 - .L_14)
.L_14:
        /*002c*/ 	.word	0x00000000
        /*0030*/ 	.short	0x0006
        /*0032*/ 	.short	0x0030
        /*0034*/ 	.byte	0x00, 0xf4, 0x21, 0x00


	//----- nvinfo : EIATTR_KPARAM_INFO
	.align		4
.L_15:
        /*0038*/ 	.byte	0x04, 0x17
        /*003a*/ 	.short	(.L_17 - .L_16)
.L_16:
        /*003c*/ 	.word	0x00000000
        /*0040*/ 	.short	0x0005
        /*0042*/ 	.short	0x0028
        /*0044*/ 	.byte	0x00, 0xf4, 0x21, 0x00


	//----- nvinfo : EIATTR_KPARAM_INFO
	.align		4
.L_17:
        /*0048*/ 	.byte	0x04, 0x17
        /*004a*/ 	.short	(.L_19 - .L_18)
.L_18:
        /*004c*/ 	.word	0x00000000
        /*0050*/ 	.short	0x0004
        /*0052*/ 	.short	0x0020
        /*0054*/ 	.byte	0x00, 0xf4, 0x21, 0x00


	//----- nvinfo : EIATTR_KPARAM_INFO
	.align		4
.L_19:
        /*0058*/ 	.byte	0x04, 0x17
        /*005a*/ 	.short	(.L_21 - .L_20)
.L_20:
        /*005c*/ 	.word	0x00000000
        /*0060*/ 	.short	0x0003
        /*0062*/ 	.short	0x0018
        /*0064*/ 	.byte	0x00, 0xf4, 0x21, 0x00


	//----- nvinfo : EIATTR_KPARAM_INFO
	.align		4
.L_21:
        /*0068*/ 	.byte	0x04, 0x17
        /*006a*/ 	.short	(.L_23 - .L_22)
.L_22:
        /*006c*/ 	.word	0x00000000
        /*0070*/ 	.short	0x0002
        /*0072*/ 	.short	0x0010
        /*0074*/ 	.byte	0x00, 0xf4, 0x21, 0x00


	//----- nvinfo : EIATTR_KPARAM_INFO
	.align		4
.L_23:
        /*0078*/ 	.byte	0x04, 0x17
        /*007a*/ 	.short	(.L_25 - .L_24)
.L_24:
        /*007c*/ 	.word	0x00000000
        /*0080*/ 	.short	0x0001
        /*0082*/ 	.short	0x0008
        /*0084*/ 	.byte	0x00, 0xf4, 0x21, 0x00


	//----- nvinfo : EIATTR_KPARAM_INFO
	.align		4
.L_25:
        /*0088*/ 	.byte	0x04, 0x17
        /*008a*/ 	.short	(.L_27 - .L_26)
.L_26:
        /*008c*/ 	.word	0x00000000
        /*0090*/ 	.short	0x0000
        /*0092*/ 	.short	0x0000
        /*0094*/ 	.byte	0x00, 0xf4, 0x21, 0x00


	//----- nvinfo : EIATTR_SPARSE_MMA_MASK
	.align		4
.L_27:
        /*0098*/ 	.byte	0x03, 0x50
        /*009a*/ 	.short	0x0000


	//----- nvinfo : EIATTR_MAXREG_COUNT
	.align		4
        /*009c*/ 	.byte	0x03, 0x1b
        /*009e*/ 	.short	0x00ff


	//----- nvinfo : EIATTR_EXIT_INSTR_OFFSETS
	.align		4
        /*00a0*/ 	.byte	0x04, 0x1c
        /*00a2*/ 	.short	(.L_29 - .L_28)


	//   ....[0]....
.L_28:
        /*00a4*/ 	.word	0x00000480


	//   ....[1]....
        /*00a8*/ 	.word	0x000004a0


	//----- nvinfo : EIATTR_REQNTID
	.align		4
.L_29:
        /*00ac*/ 	.byte	0x04, 0x10
        /*00ae*/ 	.short	(.L_31 - .L_30)
.L_30:
        /*00b0*/ 	.word	0x00000020
        /*00b4*/ 	.word	0x00000001
        /*00b8*/ 	.word	0x00000001


	//----- nvinfo : EIATTR_CBANK_PARAM_SIZE
	.align		4
.L_31:
        /*00bc*/ 	.byte	0x03, 0x19
        /*00be*/ 	.short	0x0044


	//----- nvinfo : EIATTR_PARAM_CBANK
	.align		4
        /*00c0*/ 	.byte	0x04, 0x0a
        /*00c2*/ 	.short	(.L_33 - .L_32)
	.align		4
.L_32:
        /*00c4*/ 	.word	index@(.nv.constant0.triton_poi_fused_addmm_relu_16)
        /*00c8*/ 	.short	0x0210
        /*00ca*/ 	.short	0x0044


	//----- nvinfo : EIATTR_SW_WAR
	.align		4
.L_33:
        /*00cc*/ 	.byte	0x04, 0x36
        /*00ce*/ 	.short	(.L_35 - .L_34)
.L_34:
        /*00d0*/ 	.word	0x00000008
.L_35:


//--------------------- .nv.callgraph             --------------------------
	.section	.nv.callgraph,"",@"SHT_CUDA_CALLGRAPH"
	.align	4
	.sectionentsize	8
	.align		4
        /*0000*/ 	.word	0x00000000
	.align		4
        /*0004*/ 	.word	0xffffffff
	.align		4
        /*0008*/ 	.word	0x00000000
	.align		4
        /*000c*/ 	.word	0xfffffffe
	.align		4
        /*0010*/ 	.word	0x00000000
	.align		4
        /*0014*/ 	.word	0xfffffffd
	.align		4
        /*0018*/ 	.word	0x00000000
	.align		4
        /*001c*/ 	.word	0xfffffffc


//--------------------- .text.triton_poi_fused_addmm_relu_16 --------------------------
	.section	.text.triton_poi_fused_addmm_relu_16,"ax",@progbits
	.align	128
        .global         triton_poi_fused_addmm_relu_16
        .type           triton_poi_fused_addmm_relu_16,@function
        .size           triton_poi_fused_addmm_relu_16,(.L_x_1 - triton_poi_fused_addmm_relu_16)
        .other          triton_poi_fused_addmm_relu_16,@"STO_CUDA_ENTRY STV_DEFAULT"
triton_poi_fused_addmm_relu_16:
.text.triton_poi_fused_addmm_relu_16:
[----:B------:R-:W0:Y:S01]  /*0000*/  LDC R1, c[0x0][0x28] ;  /* 0x00000a00ff017b82 */ /* 0x000e220000000800 */
[----:B------:R-:W1:Y:S07]  /*0010*/  S2R R23, SR_TID.X ;  /* 0x0000000000177919 */ /* 0x000e6e0000002100 */
[----:B------:R-:W2:Y:S01]  /*0020*/  LDC.64 R8, c[0x0][0x248] ;  /* 0x00009200ff087b82 */ /* 0x000ea20000000a00 */
[----:B------:R-:W-:Y:S01]  /*0030*/  CS2R R20, SRZ ;  /* 0x0000000000147805 */ /* 0x000fe2000001ff00 */
[----:B------:R-:W-:Y:S01]  /*0040*/  ULDC.64 UR4, c[0x0][0x208] ;  /* 0x0000820000047ab9 */ /* 0x000fe20000000a00 */
[----:B------:R-:W3:Y:S05]  /*0050*/  S2R R19, SR_CTAID.X ;  /* 0x0000000000137919 */ /* 0x000eea0000002500 */
[----:B------:R-:W4:Y:S08]  /*0060*/  LDC.64 R4, c[0x0][0x218] ;  /* 0x00008600ff047b82 */ /* 0x000f300000000a00 */
[----:B------:R-:W5:Y:S08]  /*0070*/  LDC.64 R6, c[0x0][0x220] ;  /* 0x00008800ff067b82 */ /* 0x000f700000000a00 */
[----:B------:R-:W5:Y:S01]  /*0080*/  LDC.64 R10, c[0x0][0x228] ;  /* 0x00008a00ff0a7b82 */ /* 0x000f620000000a00 */
[----:B-1----:R-:W-:-:S07]  /*0090*/  LOP3.LUT R0, R23, 0xf, RZ, 0xc0, !PT ;  /* 0x0000000f17007812 */ /* 0x002fce00078ec0ff */
[----:B------:R-:W1:Y:S01]  /*00a0*/  LDC.64 R12, c[0x0][0x230] ;  /* 0x00008c00ff0c7b82 */ /* 0x000e620000000a00 */
[----:B---3--:R-:W-:Y:S01]  /*00b0*/  SHF.R.S32.HI R2, RZ, 0x1b, R19 ;  /* 0x0000001bff027819 */ /* 0x008fe20000011413 */
[----:B------:R-:W-:-:S03]  /*00c0*/  IMAD R19, R19, 0x10, R0 ;  /* 0x0000001013137824 */ /* 0x000fc600078e0200 */
[----:B------:R-:W-:-:S03]  /*00d0*/  SGXT R0, R2, 0x1 ;  /* 0x000000010200781a */ /* 0x000fc60000000200 */
[----:B------:R-:W3:Y:S01]  /*00e0*/  LDC.64 R14, c[0x0][0x238] ;  /* 0x00008e00ff0e7b82 */ /* 0x000ee20000000a00 */
[----:B------:R-:W-:Y:S02]  /*00f0*/  ISETP.GE.AND P0, PT, R19, 0x10, PT ;  /* 0x000000101300780c */ /* 0x000fe40003f06270 */
[----:B------:R-:W-:-:S04]  /*0100*/  LEA.HI R0, R0, R19, RZ, 0x2 ;  /* 0x0000001300007211 */ /* 0x000fc800078f10ff */
[----:B------:R-:W-:Y:S01]  /*0110*/  LOP3.LUT R0, R0, 0xfffffffc, RZ, 0xc0, !PT ;  /* 0xfffffffc00007812 */ /* 0x000fe200078ec0ff */
[----:B------:R-:W1:Y:S04]  /*0120*/  LDC.64 R2, c[0x0][0x210] ;  /* 0x00008400ff027b82 */ /* 0x000e680000000a00 */
[----:B------:R-:W-:-:S04]  /*0130*/  IMAD.IADD R17, R19, 0x1, -R0 ;  /* 0x0000000113117824 */ /* 0x000fc800078e0a00 */
[----:B--2---:R-:W-:Y:S02]  /*0140*/  IMAD.WIDE R8, R17, 0x4, R8 ;  /* 0x0000000411087825 */ /* 0x004fe400078e0208 */
[----:B------:R-:W2:Y:S02]  /*0150*/  LDC.64 R16, c[0x0][0x240] ;  /* 0x00009000ff107b82 */ /* 0x000ea40000000a00 */
[----:B------:R-:W-:Y:S01]  /*0160*/  IMAD.MOV.U32 R0, RZ, RZ, RZ ;  /* 0x000000ffff007224 */ /* 0x000fe200078e00ff */
[----:B------:R1:W2:Y:S01]  /*0170*/  @!P0 LDG.E.EL R21, desc[UR4][R8.64] ;  /* 0x0000000408158981 */ /* 0x0002a2000c2e1900 */
[----:B------:R-:W-:Y:S02]  /*0180*/  IMAD.MOV.U32 R18, RZ, RZ, RZ ;  /* 0x000000ffff127224 */ /* 0x000fe400078e00ff */
[----:B----4-:R-:W-:-:S04]  /*0190*/  IMAD.WIDE R4, R19, 0x4, R4 ;  /* 0x0000000413047825 */ /* 0x010fc800078e0204 */
[----:B------:R-:W-:Y:S01]  /*01a0*/  IMAD.MOV.U32 R22, RZ, RZ, RZ ;  /* 0x000000ffff167224 */ /* 0x000fe200078e00ff */
[----:B------:R-:W4:Y:S01]  /*01b0*/  @!P0 LDG.E R18, desc[UR4][R4.64] ;  /* 0x0000000404128981 */ /* 0x000f22000c1e1900 */
[----:B-----5:R-:W-:-:S04]  /*01c0*/  IMAD.WIDE R6, R19, 0x4, R6 ;  /* 0x0000000413067825 */ /* 0x020fc800078e0206 */
[C---:B01----:R-:W-:Y:S01]  /*01d0*/  IMAD.WIDE R2, R19.reuse, 0x4, R2 ;  /* 0x0000000413027825 */ /* 0x043fe200078e0202 */
[----:B------:R-:W5:Y:S03]  /*01e0*/  @!P0 LDG.E R20, desc[UR4][R6.64] ;  /* 0x0000000406148981 */ /* 0x000f66000c1e1900 */
[----:B------:R-:W-:Y:S01]  /*01f0*/  IMAD.MOV.U32 R24, RZ, RZ, RZ ;  /* 0x000000ffff187224 */ /* 0x000fe200078e00ff */
[----:B------:R-:W5:Y:S01]  /*0200*/  @!P0 LDG.E R0, desc[UR4][R2.64] ;  /* 0x0000000402008981 */ /* 0x000f62000c1e1900 */
[----:B------:R-:W-:-:S04]  /*0210*/  IMAD.WIDE R8, R19, 0x4, R10 ;  /* 0x0000000413087825 */ /* 0x000fc800078e020a */
[----:B------:R-:W-:Y:S01]  /*0220*/  IMAD.MOV.U32 R26, RZ, RZ, RZ ;  /* 0x000000ffff1a7224 */ /* 0x000fe200078e00ff */
[----:B------:R-:W5:Y:S01]  /*0230*/  @!P0 LDG.E R22, desc[UR4][R8.64] ;  /* 0x0000000408168981 */ /* 0x000f62000c1e1900 */
[----:B------:R-:W-:-:S04]  /*0240*/  IMAD.WIDE R10, R19, 0x4, R12 ;  /* 0x00000004130a7825 */ /* 0x000fc800078e020c */
[C---:B---3--:R-:W-:Y:S01]  /*0250*/  IMAD.WIDE R12, R19.reuse, 0x4, R14 ;  /* 0x00000004130c7825 */ /* 0x048fe200078e020e */
[----:B------:R-:W3:Y:S03]  /*0260*/  @!P0 LDG.E R24, desc[UR4][R10.64] ;  /* 0x000000040a188981 */ /* 0x000ee6000c1e1900 */
[----:B------:R-:W-:Y:S01]  /*0270*/  IMAD.MOV.U32 R28, RZ, RZ, RZ ;  /* 0x000000ffff1c7224 */ /* 0x000fe200078e00ff */
[----:B------:R-:W3:Y:S01]  /*0280*/  @!P0 LDG.E R26, desc[UR4][R12.64] ;  /* 0x000000040c1a8981 */ /* 0x000ee2000c1e1900 */
[----:B--2---:R-:W-:-:S05]  /*0290*/  IMAD.WIDE R14, R19, 0x4, R16 ;  /* 0x00000004130e7825 */ /* 0x004fca00078e0210 */
[----:B------:R-:W2:Y:S01]  /*02a0*/  @!P0 LDG.E R28, desc[UR4][R14.64] ;  /* 0x000000040e1c8981 */ /* 0x000ea2000c1e1900 */
[----:B------:R-:W-:-:S04]  /*02b0*/  LOP3.LUT P0, RZ, R23, 0x10, RZ, 0xc0, !PT ;  /* 0x0000001017ff7812 */ /* 0x000fc8000780c0ff */
[----:B------:R-:W-:Y:S02]  /*02c0*/  ISETP.LT.AND P0, PT, R19, 0x10, !P0 ;  /* 0x000000101300780c */ /* 0x000fe40004701270 */
[C---:B----4-:R-:W-:Y:S01]  /*02d0*/  FSETP.GEU.AND P5, PT, R21.reuse, -R18, PT ;  /* 0x800000121500720b */ /* 0x050fe20003fae000 */
[--C-:B------:R-:W-:Y:S01]  /*02e0*/  FADD R18, R18, R21.reuse ;  /* 0x0000001512127221 */ /* 0x100fe20000000000 */
[C---:B-----5:R-:W-:Y:S01]  /*02f0*/  FSETP.GEU.AND P4, PT, R21.reuse, -R20, PT ;  /* 0x800000141500720b */ /* 0x060fe20003f8e000 */
[--C-:B------:R-:W-:Y:S01]  /*0300*/  FADD R20, R20, R21.reuse ;  /* 0x0000001514147221 */ /* 0x100fe20000000000 */
[----:B------:R-:W-:Y:S01]  /*0310*/  FSETP.GEU.AND P6, PT, R0, -R21, PT ;  /* 0x800000150000720b */ /* 0x000fe20003fce000 */
[C---:B------:R-:W-:Y:S01]  /*0320*/  FADD R0, R21.reuse, R0 ;  /* 0x0000000015007221 */ /* 0x040fe20000000000 */
[----:B------:R-:W-:Y:S02]  /*0330*/  FSEL R19, R18, RZ, P5 ;  /* 0x000000ff12137208 */ /* 0x000fe40002800000 */
[----:B------:R-:W-:Y:S01]  /*0340*/  FSETP.GEU.AND P3, PT, R21, -R22, PT ;  /* 0x800000161500720b */ /* 0x000fe20003f6e000 */
[----:B------:R-:W-:Y:S01]  /*0350*/  FADD R22, R22, R21 ;  /* 0x0000001516167221 */ /* 0x000fe20000000000 */
[----:B------:R-:W-:-:S02]  /*0360*/  FSEL R17, R0, RZ, P6 ;  /* 0x000000ff00117208 */ /* 0x000fc40003000000 */
[C---:B---3--:R-:W-:Y:S01]  /*0370*/  FSETP.GEU.AND P2, PT, R21.reuse, -R24, PT ;  /* 0x800000181500720b */ /* 0x048fe20003f4e000 */
[--C-:B------:R-:W-:Y:S01]  /*0380*/  FADD R24, R24, R21.reuse ;  /* 0x0000001518187221 */ /* 0x100fe20000000000 */
[C---:B------:R-:W-:Y:S01]  /*0390*/  FSETP.GEU.AND P1, PT, R21.reuse, -R26, PT ;  /* 0x8000001a1500720b */ /* 0x040fe20003f2e000 */
[--C-:B------:R-:W-:Y:S01]  /*03a0*/  FADD R26, R26, R21.reuse ;  /* 0x000000151a1a7221 */ /* 0x100fe20000000000 */
[----:B------:R-:W-:Y:S02]  /*03b0*/  FSEL R23, R20, RZ, P4 ;  /* 0x000000ff14177208 */ /* 0x000fe40002000000 */
[----:B------:R-:W-:Y:S01]  /*03c0*/  FSEL R25, R22, RZ, P3 ;  /* 0x000000ff16197208 */ /* 0x000fe20001800000 */
[----:B------:R0:W-:Y:S01]  /*03d0*/  @P0 STG.E desc[UR4][R2.64], R17 ;  /* 0x0000001102000986 */ /* 0x0001e2000c101904 */
[----:B------:R-:W-:Y:S02]  /*03e0*/  FSEL R27, R24, RZ, P2 ;  /* 0x000000ff181b7208 */ /* 0x000fe40001000000 */
[----:B------:R-:W-:Y:S01]  /*03f0*/  FSEL R29, R26, RZ, P1 ;  /* 0x000000ff1a1d7208 */ /* 0x000fe20000800000 */
[----:B------:R0:W-:Y:S01]  /*0400*/  @P0 STG.E desc[UR4][R4.64], R19 ;  /* 0x0000001304000986 */ /* 0x0001e2000c101904 */
[----:B--2---:R-:W-:Y:S01]  /*0410*/  FSETP.GEU.AND P6, PT, R21, -R28, PT ;  /* 0x8000001c1500720b */ /* 0x004fe20003fce000 */
[----:B------:R-:W-:-:S02]  /*0420*/  FADD R21, R28, R21 ;  /* 0x000000151c157221 */ /* 0x000fc40000000000 */
[----:B------:R0:W-:Y:S04]  /*0430*/  @P0 STG.E desc[UR4][R6.64], R23 ;  /* 0x0000001706000986 */ /* 0x0001e8000c101904 */
[----:B------:R0:W-:Y:S04]  /*0440*/  @P0 STG.E desc[UR4][R8.64], R25 ;  /* 0x0000001908000986 */ /* 0x0001e8000c101904 */
[----:B------:R0:W-:Y:S01]  /*0450*/  @P0 STG.E desc[UR4][R10.64], R27 ;  /* 0x0000001b0a000986 */ /* 0x0001e2000c101904 */
[----:B------:R-:W-:-:S03]  /*0460*/  FSEL R21, R21, RZ, P6 ;  /* 0x000000ff15157208 */ /* 0x000fc60003000000 */
[----:B------:R0:W-:Y:S02]  /*0470*/  @P0 STG.E desc[UR4][R12.64], R29 ;  /* 0x0000001d0c000986 */ /* 0x0001e4000c101904 */
[----:B0-----:R-:W-:Y:S05]  /*0480*/  @!P0 EXIT ;  /* 0x000000000000894d */ /* 0x001fea0003800000 */
[----:B------:R-:W-:Y:S01]  /*0490*/  STG.E desc[UR4][R14.64], R21 ;  /* 0x000000150e007986 */ /* 0x000fe2000c101904 */
[----:B------:R-:W-:Y:S05]  /*04a0*/  EXIT ;  /* 0x000000000000794d */ /* 0x000fea0003800000 */
.L_x_0:
[----:B------:R-:W-:-:S00]  /*04b0*/  BRA `(.L_x_0) ;  /* 0xfffffffc00fc7947 */ /* 0x000fc0000383ffff */
[----:B------:R-:W-:-:S00]  /*04c0*/  NOP ;  /* 0x0000000000007918 */ /* 0x000fc00000000000 */
        /* <DEDUP_REMOVED lines=11> */
.L_x_1:


//--------------------- .nv.constant0.triton_poi_fused_addmm_relu_16 --------------------------
	.section	.nv.constant0.triton_poi_fused_addmm_relu_16,"a",@progbits
	.sectionflags	@""
	.align	4
.nv.constant0.triton_poi_fused_addmm_relu_16:
	.zero		596
